//
// Generated by NVIDIA NVVM Compiler
//
// Compiler Build ID: CL-36424714
// Cuda compilation tools, release 13.0, V13.0.88
// Based on NVVM 20.0.0
//

.version 9.0
.target sm_100
.address_size 64

	// .globl	_Z13plus100KernelPiS_

.visible .entry _Z13plus100KernelPiS_(
	.param .u64 .ptr .align 1 _Z13plus100KernelPiS__param_0,
	.param .u64 .ptr .align 1 _Z13plus100KernelPiS__param_1
)
{
	.reg .pred 	%p<2>;
	.reg .b32 	%r<7>;
	.reg .b64 	%rd<8>;

	ld.param.u64 	%rd1, [_Z13plus100KernelPiS__param_0];
	ld.param.u64 	%rd2, [_Z13plus100KernelPiS__param_1];
	mov.u32 	%r2, %ctaid.x;
	mov.u32 	%r3, %ntid.x;
	mov.u32 	%r4, %tid.x;
	mad.lo.s32 	%r1, %r2, %r3, %r4;
	setp.gt.s32 	%p1, %r1, 9999;
	@%p1 bra 	$L__BB0_2;
	cvta.to.global.u64 	%rd3, %rd1;
	cvta.to.global.u64 	%rd4, %rd2;
	mul.wide.s32 	%rd5, %r1, 4;
	add.s64 	%rd6, %rd3, %rd5;
	ld.global.u32 	%r5, [%rd6];
	add.s32 	%r6, %r5, 100;
	add.s64 	%rd7, %rd4, %rd5;
	st.global.u32 	[%rd7], %r6;
$L__BB0_2:
	ret;

}


// ===== COMPILED SASS (sm_100) =====

	.target	sm_100

	.elftype	@"ET_EXEC"


//--------------------- .note.nv.tkinfo           --------------------------
	.section	.note.nv.tkinfo,"",@"SHT_NOTE"
	.sectionflags	@"SHF_NOTE_NV_TKINFO"
	.tkinfo
        /*0018*/ 	.word	0x00000002
        /*0030*/ 	.string	""
        /*0030*/ 	.string	"ptxas"
        /*0030*/ 	.string	"Cuda compilation tools, release 13.0, V13.0.88"
        /*0030*/ 	.string	"Build cuda_13.0.r13.0/compiler.36424714_0"
        /*0030*/ 	.string	"-arch sm_100 -m 64 "



//--------------------- .note.nv.cuinfo           --------------------------
	.section	.note.nv.cuinfo,"",@"SHT_NOTE"
	.sectionflags	@"SHF_NOTE_NV_CUINFO"
        /*0018*/ 	.short	0x0002
        /*001a*/ 	.short	0x0064
        /*001c*/ 	.short	0x0082
	.zero		2


//--------------------- .nv.info                  --------------------------
	.section	.nv.info,"",@"SHT_CUDA_INFO"
	.align	4


	//----- nvinfo : EIATTR_REGCOUNT
	.align		4
        /*0000*/ 	.byte	0x04, 0x2f
        /*0002*/ 	.short	(.L_1 - .L_0)
	.align		4
.L_0:
        /*0004*/ 	.word	index@(_Z13plus100KernelPiS_)
        /*0008*/ 	.word	0x0000000a


	//----- nvinfo : EIATTR_FRAME_SIZE
	.align		4
.L_1:
        /*000c*/ 	.byte	0x04, 0x11
        /*000e*/ 	.short	(.L_3 - .L_2)
	.align		4
.L_2:
        /*0010*/ 	.word	index@(_Z13plus100KernelPiS_)
        /*0014*/ 	.word	0x00000000


	//----- nvinfo : EIATTR_MIN_STACK_SIZE
	.align		4
.L_3:
        /*0018*/ 	.byte	0x04, 0x12
        /*001a*/ 	.short	(.L_5 - .L_4)
	.align		4
.L_4:
        /*001c*/ 	.word	index@(_Z13plus100KernelPiS_)
        /*0020*/ 	.word	0x00000000
.L_5:


//--------------------- .nv.compat                --------------------------
	.section	.nv.compat,"",@"SHT_CUDA_COMPAT_INFO"
	.align	4
        /*0000*/ 	.byte	0x02, 0x09, 0x00, 0x00, 0x02, 0x02, 0x01, 0x00, 0x02, 0x05, 0x05, 0x00, 0x03, 0x07, 0x01, 0x01
        /*0010*/ 	.byte	0x02, 0x03, 0x00, 0x00, 0x02, 0x06, 0x01, 0x00, 0x04, 0x0b, 0x08, 0x00, 0x09, 0x00, 0x00, 0x00
        /*0020*/ 	.byte	0x00, 0x00, 0x00, 0x00


//--------------------- .nv.info._Z13plus100KernelPiS_ --------------------------
	.section	.nv.info._Z13plus100KernelPiS_,"",@"SHT_CUDA_INFO"
	.sectionflags	@""
	.align	4


	//----- nvinfo : EIATTR_CUDA_API_VERSION
	.align		4
        /*0000*/ 	.byte	0x04, 0x37
        /*0002*/ 	.short	(.L_7 - .L_6)
.L_6:
        /*0004*/ 	.word	0x00000082


	//----- nvinfo : EIATTR_KPARAM_INFO
	.align		4
.L_7:
        /*0008*/ 	.byte	0x04, 0x17
        /*000a*/ 	.short	(.L_9 - .L_8)
.L_8:
        /*000c*/ 	.word	0x00000000
        /*0010*/ 	.short	0x0001
        /*0012*/ 	.short	0x0008
        /*0014*/ 	.byte	0x00, 0xf5, 0x21, 0x00


	//----- nvinfo : EIATTR_KPARAM_INFO
	.align		4
.L_9:
        /*0018*/ 	.byte	0x04, 0x17
        /*001a*/ 	.short	(.L_11 - .L_10)
.L_10:
        /*001c*/ 	.word	0x00000000
        /*0020*/ 	.short	0x0000
        /*0022*/ 	.short	0x0000
        /*0024*/ 	.byte	0x00, 0xf5, 0x21, 0x00


	//----- nvinfo : EIATTR_SPARSE_MMA_MASK
	.align		4
.L_11:
        /*0028*/ 	.byte	0x03, 0x50
        /*002a*/ 	.short	0x0000


	//----- nvinfo : EIATTR_MAXREG_COUNT
	.align		4
        /*002c*/ 	.byte	0x03, 0x1b
        /*002e*/ 	.short	0x00ff


	//----- nvinfo : EIATTR_MERCURY_ISA_VERSION
	.align		4
        /*0030*/ 	.byte	0x03, 0x5f
        /*0032*/ 	.short	0x0101


	//----- nvinfo : EIATTR_VRC_CTA_INIT_COUNT
	.align		4
        /*0034*/ 	.byte	0x02, 0x4a
	.zero		1
	.zero		1


	//----- nvinfo : EIATTR_EXIT_INSTR_OFFSETS
	.align		4
        /*0038*/ 	.byte	0x04, 0x1c
        /*003a*/ 	.short	(.L_13 - .L_12)


	//   ....[0]....
.L_12:
        /*003c*/ 	.word	0x00000060


	//   ....[1]....
        /*0040*/ 	.word	0x000000f0


	//----- nvinfo : EIATTR_CBANK_PARAM_SIZE
	.align		4
.L_13:
        /*0044*/ 	.byte	0x03, 0x19
        /*0046*/ 	.short	0x0010


	//----- nvinfo : EIATTR_PARAM_CBANK
	.align		4
        /*0048*/ 	.byte	0x04, 0x0a
        /*004a*/ 	.short	(.L_15 - .L_14)
	.align		4
.L_14:
        /*004c*/ 	.word	index@(.nv.constant0._Z13plus100KernelPiS_)
        /*0050*/ 	.short	0x0380
        /*0052*/ 	.short	0x0010


	//----- nvinfo : EIATTR_SW_WAR
	.align		4
.L_15:
        /*0054*/ 	.byte	0x04, 0x36
        /*0056*/ 	.short	(.L_17 - .L_16)
.L_16:
        /*0058*/ 	.word	0x00000008
.L_17:


//--------------------- .nv.callgraph             --------------------------
	.section	.nv.callgraph,"",@"SHT_CUDA_CALLGRAPH"
	.align	4
	.sectionentsize	8
	.align		4
        /*0000*/ 	.word	0x00000000
	.align		4
        /*0004*/ 	.word	0xffffffff
	.align		4
        /*0008*/ 	.word	0x00000000
	.align		4
        /*000c*/ 	.word	0xfffffffe
	.align		4
        /*0010*/ 	.word	0x00000000
	.align		4
        /*0014*/ 	.word	0xfffffffd
	.align		4
        /*0018*/ 	.word	0x00000000
	.align		4
        /*001c*/ 	.word	0xfffffffc


//--------------------- .text._Z13plus100KernelPiS_ --------------------------
	.section	.text._Z13plus100KernelPiS_,"ax",@progbits
	.align	128
        .global         _Z13plus100KernelPiS_
        .type           _Z13plus100KernelPiS_,@function
        .size           _Z13plus100KernelPiS_,(.L_x_1 - _Z13plus100KernelPiS_)
        .other          _Z13plus100KernelPiS_,@"STO_CUDA_ENTRY STV_DEFAULT"
_Z13plus100KernelPiS_:
.text._Z13plus100KernelPiS_:
[----:B------:R-:W-:Y:S01]  /*0000*/  LDC R1, c[0x0][0x37c] ;  /* 0x0000df00ff017b82 */ /* 0x000fe20000000800 */
[----:B------:R-:W0:Y:S07]  /*0010*/  S2R R0, SR_TID.X ;  /* 0x0000000000007919 */ /* 0x000e2e0000002100 */
[----:B------:R-:W0:Y:S08]  /*0020*/  S2UR UR4, SR_CTAID.X ;  /* 0x00000000000479c3 */ /* 0x000e300000002500 */
[----:B------:R-:W0:Y:S02]  /*0030*/  LDC R7, c[0x0][0x360] ;  /* 0x0000d800ff077b82 */ /* 0x000e240000000800 */
[----:B0-----:R-:W-:-:S05]  /*0040*/  IMAD R7, R7, UR4, R0 ;  /* 0x0000000407077c24 */ /* 0x001fca000f8e0200 */
[----:B------:R-:W-:-:S13]  /*0050*/  ISETP.GT.AND P0, PT, R7, 0x270f, PT ;  /* 0x0000270f0700780c */ /* 0x000fda0003f04270 */
[----:B------:R-:W-:Y:S05]  /*0060*/  @P0 EXIT ;  /* 0x000000000000094d */ /* 0x000fea0003800000 */
[----:B------:R-:W0:Y:S01]  /*0070*/  LDC.64 R2, c[0x0][0x380] ;  /* 0x0000e000ff027b82 */ /* 0x000e220000000a00 */
[----:B------:R-:W1:Y:S07]  /*0080*/  LDCU.64 UR4, c[0x0][0x358] ;  /* 0x00006b00ff0477ac */ /* 0x000e6e0008000a00 */
[----:B------:R-:W2:Y:S01]  /*0090*/  LDC.64 R4, c[0x0][0x388] ;  /* 0x0000e200ff047b82 */ /* 0x000ea20000000a00 */
[----:B0-----:R-:W-:-:S06]  /*00a0*/  IMAD.WIDE R2, R7, 0x4, R2 ;  /* 0x0000000407027825 */ /* 0x001fcc00078e0202 */
[----:B-1----:R-:W3:Y:S01]  /*00b0*/  LDG.E R2, desc[UR4][R2.64] ;  /* 0x0000000402027981 */ /* 0x002ee2000c1e1900 */
[----:B--2---:R-:W-:Y:S01]  /*00c0*/  IMAD.WIDE R4, R7, 0x4, R4 ;  /* 0x0000000407047825 */ /* 0x004fe200078e0204 */
[----:B---3--:R-:W-:-:S05]  /*00d0*/  IADD3 R7, PT, PT, R2, 0x64, RZ ;  /* 0x0000006402077810 */ /* 0x008fca0007ffe0ff */
[----:B------:R-:W-:Y:S01]  /*00e0*/  STG.E desc[UR4][R4.64], R7 ;  /* 0x0000000704007986 */ /* 0x000fe2000c101904 */
[----:B------:R-:W-:Y:S05]  /*00f0*/  EXIT ;  /* 0x000000000000794d */ /* 0x000fea0003800000 */
.L_x_0:
[----:B------:R-:W-:-:S00]  /*0100*/  BRA `(.L_x_0) ;  /* 0xfffffffc00fc7947 */ /* 0x000fc0000383ffff */
[----:B------:R-:W-:-:S00]  /*0110*/  NOP ;  /* 0x0000000000007918 */ /* 0x000fc00000000000 */
        /* <DEDUP_REMOVED lines=14> */
.L_x_1:


//--------------------- .nv.shared.reserved.0     --------------------------
	.section	.nv.shared.reserved.0,"aw",@nobits
	.weak		__nv_reservedSMEM_offset_0_alias
	.size		__nv_reservedSMEM_offset_0_alias, 0, 64
	.other		__nv_reservedSMEM_offset_0_alias,@"STO_CUDA_RESERVED_SHARED STV_DEFAULT"
__nv_reservedSMEM_offset_0_alias:
	.zero		0
	.zero		64


//--------------------- .nv.constant0._Z13plus100KernelPiS_ --------------------------
	.section	.nv.constant0._Z13plus100KernelPiS_,"a",@progbits
	.sectionflags	@""
	.align	4
.nv.constant0._Z13plus100KernelPiS_:
	.zero		912


//--------------------- SYMBOLS --------------------------

	.type		.nv.reservedSmem.offset0,@object
	.size		.nv.reservedSmem.offset0,0x4
